//
// Generated by NVIDIA NVVM Compiler
//
// Compiler Build ID: CL-36424714
// Cuda compilation tools, release 13.0, V13.0.88
// Based on NVVM 20.0.0
//

.version 9.0
.target sm_100
.address_size 64

	// .globl	_Z13firstParallelv
.extern .func  (.param .b32 func_retval0) vprintf
(
	.param .b64 vprintf_param_0,
	.param .b64 vprintf_param_1
)
;
.global .align 1 .b8 $str[30] = {84, 104, 105, 115, 32, 105, 115, 32, 114, 117, 110, 110, 105, 110, 103, 32, 105, 110, 32, 112, 97, 114, 97, 108, 108, 101, 108, 46, 10};

.visible .entry _Z13firstParallelv()
{
	.reg .b32 	%r<3>;
	.reg .b64 	%rd<3>;

	mov.u64 	%rd1, $str;
	cvta.global.u64 	%rd2, %rd1;
	{ // callseq 0, 0
	.param .b64 param0;
	st.param.b64 	[param0], %rd2;
	.param .b64 param1;
	st.param.b64 	[param1], 0;
	.param .b32 retval0;
	call.uni (retval0), 
	vprintf, 
	(
	param0, 
	param1
	);
	ld.param.b32 	%r1, [retval0];
	} // callseq 0
	ret;

}


// ===== COMPILED SASS (sm_100) =====

	.target	sm_100

	.elftype	@"ET_EXEC"


//--------------------- .note.nv.tkinfo           --------------------------
	.section	.note.nv.tkinfo,"",@"SHT_NOTE"
	.sectionflags	@"SHF_NOTE_NV_TKINFO"
	.tkinfo
        /*0018*/ 	.word	0x00000002
        /*0030*/ 	.string	""
        /*0030*/ 	.string	"ptxas"
        /*0030*/ 	.string	"Cuda compilation tools, release 13.0, V13.0.88"
        /*0030*/ 	.string	"Build cuda_13.0.r13.0/compiler.36424714_0"
        /*0030*/ 	.string	"-arch sm_100 -m 64 "



//--------------------- .note.nv.cuinfo           --------------------------
	.section	.note.nv.cuinfo,"",@"SHT_NOTE"
	.sectionflags	@"SHF_NOTE_NV_CUINFO"
        /*0018*/ 	.short	0x0002
        /*001a*/ 	.short	0x0064
        /*001c*/ 	.short	0x0082
	.zero		2


//--------------------- .nv.info                  --------------------------
	.section	.nv.info,"",@"SHT_CUDA_INFO"
	.align	4


	//----- nvinfo : EIATTR_REGCOUNT
	.align		4
        /*0000*/ 	.byte	0x04, 0x2f
        /*0002*/ 	.short	(.L_2 - .L_1)
	.align		4
.L_1:
        /*0004*/ 	.word	index@(_Z13firstParallelv)
        /*0008*/ 	.word	0x00000018


	//----- nvinfo : EIATTR_FRAME_SIZE
	.align		4
.L_2:
        /*000c*/ 	.byte	0x04, 0x11
        /*000e*/ 	.short	(.L_4 - .L_3)
	.align		4
.L_3:
        /*0010*/ 	.word	index@(_Z13firstParallelv)
        /*0014*/ 	.word	0x00000000


	//----- nvinfo : EIATTR_MIN_STACK_SIZE
	.align		4
.L_4:
        /*0018*/ 	.byte	0x04, 0x12
        /*001a*/ 	.short	(.L_6 - .L_5)
	.align		4
.L_5:
        /*001c*/ 	.word	index@(_Z13firstParallelv)
        /*0020*/ 	.word	0x00000000
.L_6:


//--------------------- .nv.compat                --------------------------
	.section	.nv.compat,"",@"SHT_CUDA_COMPAT_INFO"
	.align	4
        /*0000*/ 	.byte	0x02, 0x09, 0x00, 0x00, 0x02, 0x02, 0x01, 0x00, 0x02, 0x05, 0x05, 0x00, 0x03, 0x07, 0x01, 0x01
        /*0010*/ 	.byte	0x02, 0x03, 0x00, 0x00, 0x02, 0x06, 0x01, 0x00, 0x04, 0x0b, 0x08, 0x00, 0x09, 0x00, 0x00, 0x00
        /*0020*/ 	.byte	0x00, 0x00, 0x00, 0x00


//--------------------- .nv.info._Z13firstParallelv --------------------------
	.section	.nv.info._Z13firstParallelv,"",@"SHT_CUDA_INFO"
	.sectionflags	@""
	.align	4


	//----- nvinfo : EIATTR_CUDA_API_VERSION
	.align		4
        /*0000*/ 	.byte	0x04, 0x37
        /*0002*/ 	.short	(.L_8 - .L_7)
.L_7:
        /*0004*/ 	.word	0x00000082


	//----- nvinfo : EIATTR_SPARSE_MMA_MASK
	.align		4
.L_8:
        /*0008*/ 	.byte	0x03, 0x50
        /*000a*/ 	.short	0x0000


	//----- nvinfo : EIATTR_MAXREG_COUNT
	.align		4
        /*000c*/ 	.byte	0x03, 0x1b
        /*000e*/ 	.short	0x00ff


	//----- nvinfo : EIATTR_EXTERNS
	.align		4
        /*0010*/ 	.byte	0x04, 0x0f
        /*0012*/ 	.short	(.L_10 - .L_9)


	//   ....[0]....
	.align		4
.L_9:
        /*0014*/ 	.word	index@(vprintf)


	//----- nvinfo : EIATTR_MERCURY_ISA_VERSION
	.align		4
.L_10:
        /*0018*/ 	.byte	0x03, 0x5f
        /*001a*/ 	.short	0x0101


	//----- nvinfo : EIATTR_VRC_CTA_INIT_COUNT
	.align		4
        /*001c*/ 	.byte	0x02, 0x4a
	.zero		1
	.zero		1


	//----- nvinfo : EIATTR_SYSCALL_OFFSETS
	.align		4
        /*0020*/ 	.byte	0x04, 0x46
        /*0022*/ 	.short	(.L_12 - .L_11)


	//   ....[0]....
.L_11:
        /*0024*/ 	.word	0x00000080


	//----- nvinfo : EIATTR_EXIT_INSTR_OFFSETS
	.align		4
.L_12:
        /*0028*/ 	.byte	0x04, 0x1c
        /*002a*/ 	.short	(.L_14 - .L_13)


	//   ....[0]....
.L_13:
        /*002c*/ 	.word	0x00000090


	//----- nvinfo : EIATTR_SW_WAR
	.align		4
.L_14:
        /*0030*/ 	.byte	0x04, 0x36
        /*0032*/ 	.short	(.L_16 - .L_15)
.L_15:
        /*0034*/ 	.word	0x00000008
.L_16:


//--------------------- .nv.callgraph             --------------------------
	.section	.nv.callgraph,"",@"SHT_CUDA_CALLGRAPH"
	.align	4
	.sectionentsize	8
	.align		4
        /*0000*/ 	.word	0x00000000
	.align		4
        /*0004*/ 	.word	0xffffffff
	.align		4
        /*0008*/ 	.word	index@(_Z13firstParallelv)
	.align		4
        /*000c*/ 	.word	index@(vprintf)
	.align		4
        /*0010*/ 	.word	0x00000000
	.align		4
        /*0014*/ 	.word	0xfffffffe
	.align		4
        /*0018*/ 	.word	0x00000000
	.align		4
        /*001c*/ 	.word	0xfffffffd
	.align		4
        /*0020*/ 	.word	0x00000000
	.align		4
        /*0024*/ 	.word	0xfffffffc


//--------------------- .nv.constant4             --------------------------
	.section	.nv.constant4,"a",@progbits
	.align	8
	.align		8
.nv.constant4:
        /*0000*/ 	.dword	vprintf
	.align		8
        /*0008*/ 	.dword	$str


//--------------------- .text._Z13firstParallelv  --------------------------
	.section	.text._Z13firstParallelv,"ax",@progbits
	.align	128
        .global         _Z13firstParallelv
        .type           _Z13firstParallelv,@function
        .size           _Z13firstParallelv,(.L_x_2 - _Z13firstParallelv)
        .other          _Z13firstParallelv,@"STO_CUDA_ENTRY STV_DEFAULT"
_Z13firstParallelv:
.text._Z13firstParallelv:
[----:B------:R-:W0:Y:S01]  /*0000*/  LDC R1, c[0x0][0x37c] ;  /* 0x0000df00ff017b82 */ /* 0x000e220000000800 */
[----:B------:R-:W-:Y:S01]  /*0010*/  MOV R0, 0x0 ;  /* 0x0000000000007802 */ /* 0x000fe20000000f00 */
[----:B------:R-:W1:Y:S01]  /*0020*/  LDCU.64 UR4, c[0x4][0x8] ;  /* 0x01000100ff0477ac */ /* 0x000e620008000a00 */
[----:B------:R-:W-:-:S05]  /*0030*/  CS2R R6, SRZ ;  /* 0x0000000000067805 */ /* 0x000fca000001ff00 */
[----:B------:R2:W3:Y:S01]  /*0040*/  LDC.64 R2, c[0x4][R0] ;  /* 0x0100000000027b82 */ /* 0x0004e20000000a00 */
[----:B-1----:R-:W-:Y:S02]  /*0050*/  IMAD.U32 R4, RZ, RZ, UR4 ;  /* 0x00000004ff047e24 */ /* 0x002fe4000f8e00ff */
[----:B--2---:R-:W-:-:S07]  /*0060*/  IMAD.U32 R5, RZ, RZ, UR5 ;  /* 0x00000005ff057e24 */ /* 0x004fce000f8e00ff */
[----:B------:R-:W-:-:S07]  /*0070*/  LEPC R20, `(.L_x_0) ;  /* 0x000000001014794e */ /* 0x000fce0000000000 */
[----:B0--3--:R-:W-:Y:S05]  /*0080*/  CALL.ABS.NOINC R2 ;  /* 0x0000000002007343 */ /* 0x009fea0003c00000 */
.L_x_0:
[----:B------:R-:W-:Y:S05]  /*0090*/  EXIT ;  /* 0x000000000000794d */ /* 0x000fea0003800000 */
.L_x_1:
[----:B------:R-:W-:-:S00]  /*00a0*/  BRA `(.L_x_1) ;  /* 0xfffffffc00fc7947 */ /* 0x000fc0000383ffff */
[----:B------:R-:W-:-:S00]  /*00b0*/  NOP ;  /* 0x0000000000007918 */ /* 0x000fc00000000000 */
        /* <DEDUP_REMOVED lines=12> */
.L_x_2:


//--------------------- .nv.global.init           --------------------------
	.section	.nv.global.init,"aw",@progbits
.nv.global.init:
	.type		$str,@object
	.size		$str,(.L_0 - $str)
$str:
        /*0000*/ 	.byte	0x54, 0x68, 0x69, 0x73, 0x20, 0x69, 0x73, 0x20, 0x72, 0x75, 0x6e, 0x6e, 0x69, 0x6e, 0x67, 0x20
        /*0010*/ 	.byte	0x69, 0x6e, 0x20, 0x70, 0x61, 0x72, 0x61, 0x6c, 0x6c, 0x65, 0x6c, 0x2e, 0x0a, 0x00
.L_0:


//--------------------- .nv.shared.reserved.0     --------------------------
	.section	.nv.shared.reserved.0,"aw",@nobits
	.weak		__nv_reservedSMEM_offset_0_alias
	.size		__nv_reservedSMEM_offset_0_alias, 0, 64
	.other		__nv_reservedSMEM_offset_0_alias,@"STO_CUDA_RESERVED_SHARED STV_DEFAULT"
__nv_reservedSMEM_offset_0_alias:
	.zero		0
	.zero		64


//--------------------- .nv.constant0._Z13firstParallelv --------------------------
	.section	.nv.constant0._Z13firstParallelv,"a",@progbits
	.sectionflags	@""
	.align	4
.nv.constant0._Z13firstParallelv:
	.zero		896


//--------------------- SYMBOLS --------------------------

	.type		.nv.reservedSmem.offset0,@object
	.size		.nv.reservedSmem.offset0,0x4
	.type		vprintf,@function
